	.headerflags	@"EF_CUDA_TEXMODE_UNIFIED EF_CUDA_64BIT_ADDRESS EF_CUDA_SM89 EF_CUDA_VIRTUAL_SM(EF_CUDA_SM89)"
	.elftype	@"ET_EXEC"


//--------------------- .nv.info                  --------------------------
	.section	.nv.info,"",@"SHT_CUDA_INFO"
	.align	4


	//----- nvinfo : EIATTR_REGCOUNT
	.align		4
        /*0000*/ 	.byte	0x04, 0x2f
        /*0002*/ 	.short	(.L_2 - .L_1)
	.align		4
.L_1:
        /*0004*/ 	.word	index@(triton__0d1d2d3d4d5d6d7de8de)
        /*0008*/ 	.word	0x00000028


	//----- nvinfo : EIATTR_MAX_STACK_SIZE
	.align		4
.L_2:
        /*000c*/ 	.byte	0x04, 0x23
        /*000e*/ 	.short	(.L_4 - .L_3)
	.align		4
.L_3:
        /*0010*/ 	.word	index@(triton__0d1d2d3d4d5d6d7de8de)
        /*0014*/ 	.word	0x00000000


	//----- nvinfo : EIATTR_MIN_STACK_SIZE
	.align		4
.L_4:
        /*0018*/ 	.byte	0x04, 0x12
        /*001a*/ 	.short	(.L_6 - .L_5)
	.align		4
.L_5:
        /*001c*/ 	.word	index@(triton__0d1d2d3d4d5d6d7de8de)
        /*0020*/ 	.word	0x00000000


	//----- nvinfo : EIATTR_FRAME_SIZE
	.align		4
.L_6:
        /*0024*/ 	.byte	0x04, 0x11
        /*0026*/ 	.short	(.L_8 - .L_7)
	.align		4
.L_7:
        /*0028*/ 	.word	index@(triton__0d1d2d3d4d5d6d7de8de)
        /*002c*/ 	.word	0x00000000
.L_8:


//--------------------- .nv.info.triton__0d1d2d3d4d5d6d7de8de --------------------------
	.section	.nv.info.triton__0d1d2d3d4d5d6d7de8de,"",@"SHT_CUDA_INFO"
	.align	4


	//----- nvinfo : EIATTR_CUDA_API_VERSION
	.align		4
        /*0000*/ 	.byte	0x04, 0x37
        /*0002*/ 	.short	(.L_10 - .L_9)
.L_9:
        /*0004*/ 	.word	0x0000007b


	//----- nvinfo : EIATTR_PARAM_CBANK
	.align		4
.L_10:
        /*0008*/ 	.byte	0x04, 0x0a
        /*000a*/ 	.short	(.L_12 - .L_11)
	.align		4
.L_11:
        /*000c*/ 	.word	index@(.nv.constant0.triton__0d1d2d3d4d5d6d7de8de)
        /*0010*/ 	.short	0x0160
        /*0012*/ 	.short	0x0040


	//----- nvinfo : EIATTR_CBANK_PARAM_SIZE
	.align		4
.L_12:
        /*0014*/ 	.byte	0x03, 0x19
        /*0016*/ 	.short	0x0040


	//----- nvinfo : EIATTR_KPARAM_INFO
	.align		4
        /*0018*/ 	.byte	0x04, 0x17
        /*001a*/ 	.short	(.L_14 - .L_13)
.L_13:
        /*001c*/ 	.word	0x00000000
        /*0020*/ 	.short	0x0008
        /*0022*/ 	.short	0x003c
        /*0024*/ 	.byte	0x00, 0xf0, 0x11, 0x00


	//----- nvinfo : EIATTR_KPARAM_INFO
	.align		4
.L_14:
        /*0028*/ 	.byte	0x04, 0x17
        /*002a*/ 	.short	(.L_16 - .L_15)
.L_15:
        /*002c*/ 	.word	0x00000000
        /*0030*/ 	.short	0x0007
        /*0032*/ 	.short	0x0038
        /*0034*/ 	.byte	0x00, 0xf0, 0x11, 0x00


	//----- nvinfo : EIATTR_KPARAM_INFO
	.align		4
.L_16:
        /*0038*/ 	.byte	0x04, 0x17
        /*003a*/ 	.short	(.L_18 - .L_17)
.L_17:
        /*003c*/ 	.word	0x00000000
        /*0040*/ 	.short	0x0006
        /*0042*/ 	.short	0x0030
        /*0044*/ 	.byte	0x00, 0xf0, 0x21, 0x00


	//----- nvinfo : EIATTR_KPARAM_INFO
	.align		4
.L_18:
        /*0048*/ 	.byte	0x04, 0x17
        /*004a*/ 	.short	(.L_20 - .L_19)
.L_19:
        /*004c*/ 	.word	0x00000000
        /*0050*/ 	.short	0x0005
        /*0052*/ 	.short	0x0028
        /*0054*/ 	.byte	0x00, 0xf0, 0x21, 0x00


	//----- nvinfo : EIATTR_KPARAM_INFO
	.align		4
.L_20:
        /*0058*/ 	.byte	0x04, 0x17
        /*005a*/ 	.short	(.L_22 - .L_21)
.L_21:
        /*005c*/ 	.word	0x00000000
        /*0060*/ 	.short	0x0004
        /*0062*/ 	.short	0x0020
        /*0064*/ 	.byte	0x00, 0xf0, 0x21, 0x00


	//----- nvinfo : EIATTR_KPARAM_INFO
	.align		4
.L_22:
        /*0068*/ 	.byte	0x04, 0x17
        /*006a*/ 	.short	(.L_24 - .L_23)
.L_23:
        /*006c*/ 	.word	0x00000000
        /*0070*/ 	.short	0x0003
        /*0072*/ 	.short	0x0018
        /*0074*/ 	.byte	0x00, 0xf0, 0x21, 0x00


	//----- nvinfo : EIATTR_KPARAM_INFO
	.align		4
.L_24:
        /*0078*/ 	.byte	0x04, 0x17
        /*007a*/ 	.short	(.L_26 - .L_25)
.L_25:
        /*007c*/ 	.word	0x00000000
        /*0080*/ 	.short	0x0002
        /*0082*/ 	.short	0x0010
        /*0084*/ 	.byte	0x00, 0xf0, 0x21, 0x00


	//----- nvinfo : EIATTR_KPARAM_INFO
	.align		4
.L_26:
        /*0088*/ 	.byte	0x04, 0x17
        /*008a*/ 	.short	(.L_28 - .L_27)
.L_27:
        /*008c*/ 	.word	0x00000000
        /*0090*/ 	.short	0x0001
        /*0092*/ 	.short	0x0008
        /*0094*/ 	.byte	0x00, 0xf0, 0x21, 0x00


	//----- nvinfo : EIATTR_KPARAM_INFO
	.align		4
.L_28:
        /*0098*/ 	.byte	0x04, 0x17
        /*009a*/ 	.short	(.L_30 - .L_29)
.L_29:
        /*009c*/ 	.word	0x00000000
        /*00a0*/ 	.short	0x0000
        /*00a2*/ 	.short	0x0000
        /*00a4*/ 	.byte	0x00, 0xf0, 0x21, 0x00


	//----- nvinfo : EIATTR_MAXREG_COUNT
	.align		4
.L_30:
        /*00a8*/ 	.byte	0x03, 0x1b
        /*00aa*/ 	.short	0x00ff


	//----- nvinfo : EIATTR_COOP_GROUP_MASK_REGIDS
	.align		4
        /*00ac*/ 	.byte	0x04, 0x29
        /*00ae*/ 	.short	(.L_32 - .L_31)


	//   ....[0]....
.L_31:
        /*00b0*/ 	.word	0xffffffff


	//   ....[1]....
        /*00b4*/ 	.word	0xffffffff


	//   ....[2]....
        /*00b8*/ 	.word	0xffffffff


	//   ....[3]....
        /*00bc*/ 	.word	0xffffffff


	//   ....[4]....
        /*00c0*/ 	.word	0xffffffff


	//   ....[5]....
        /*00c4*/ 	.word	0xffffffff


	//   ....[6]....
        /*00c8*/ 	.word	0xffffffff


	//   ....[7]....
        /*00cc*/ 	.word	0xffffffff


	//   ....[8]....
        /*00d0*/ 	.word	0xffffffff


	//   ....[9]....
        /*00d4*/ 	.word	0xffffffff


	//   ....[10]....
        /*00d8*/ 	.word	0xffffffff


	//   ....[11]....
        /*00dc*/ 	.word	0xffffffff


	//   ....[12]....
        /*00e0*/ 	.word	0xffffffff


	//   ....[13]....
        /*00e4*/ 	.word	0xffffffff


	//   ....[14]....
        /*00e8*/ 	.word	0xffffffff


	//   ....[15]....
        /*00ec*/ 	.word	0xffffffff


	//----- nvinfo : EIATTR_COOP_GROUP_INSTR_OFFSETS
	.align		4
.L_32:
        /*00f0*/ 	.byte	0x04, 0x28
        /*00f2*/ 	.short	(.L_34 - .L_33)


	//   ....[0]....
.L_33:
        /*00f4*/ 	.word	0x000005a0


	//   ....[1]....
        /*00f8*/ 	.word	0x000005c0


	//   ....[2]....
        /*00fc*/ 	.word	0x000005e0


	//   ....[3]....
        /*0100*/ 	.word	0x00000600


	//   ....[4]....
        /*0104*/ 	.word	0x00000620


	//   ....[5]....
        /*0108*/ 	.word	0x00000680


	//   ....[6]....
        /*010c*/ 	.word	0x000006a0


	//   ....[7]....
        /*0110*/ 	.word	0x000006c0


	//   ....[8]....
        /*0114*/ 	.word	0x00000fa0


	//   ....[9]....
        /*0118*/ 	.word	0x00000fc0


	//   ....[10]....
        /*011c*/ 	.word	0x00000fe0


	//   ....[11]....
        /*0120*/ 	.word	0x00001000


	//   ....[12]....
        /*0124*/ 	.word	0x00001020


	//   ....[13]....
        /*0128*/ 	.word	0x00001080


	//   ....[14]....
        /*012c*/ 	.word	0x000010a0


	//   ....[15]....
        /*0130*/ 	.word	0x000010c0


	//----- nvinfo : EIATTR_EXIT_INSTR_OFFSETS
	.align		4
.L_34:
        /*0134*/ 	.byte	0x04, 0x1c
        /*0136*/ 	.short	(.L_36 - .L_35)


	//   ....[0]....
.L_35:
        /*0138*/ 	.word	0x00001a00


	//----- nvinfo : EIATTR_MAX_THREADS
	.align		4
.L_36:
        /*013c*/ 	.byte	0x04, 0x05
        /*013e*/ 	.short	(.L_38 - .L_37)
.L_37:
        /*0140*/ 	.word	0x00000100
        /*0144*/ 	.word	0x00000001
        /*0148*/ 	.word	0x00000001
.L_38:


//--------------------- .nv.rel.action            --------------------------
	.section	.nv.rel.action,"",@"SHT_CUDA_RELOCINFO"
	.align	8
	.sectionentsize	8
        /*0000*/ 	.byte	0x73, 0x00, 0x00, 0x00, 0x00, 0x00, 0x00, 0x00, 0x00, 0x00, 0x00, 0x11, 0x25, 0x00, 0x05, 0x36


//--------------------- .nv.constant0.triton__0d1d2d3d4d5d6d7de8de --------------------------
	.section	.nv.constant0.triton__0d1d2d3d4d5d6d7de8de,"a",@progbits
	.align	4
.nv.constant0.triton__0d1d2d3d4d5d6d7de8de:
	.zero		416


//--------------------- .text.triton__0d1d2d3d4d5d6d7de8de --------------------------
	.section	.text.triton__0d1d2d3d4d5d6d7de8de,"ax",@progbits
	.sectionflags	@"SHF_BARRIERS=1"
	.sectioninfo	@"SHI_REGISTERS=40"
	.align	128
        .global         triton__0d1d2d3d4d5d6d7de8de
        .type           triton__0d1d2d3d4d5d6d7de8de,@function
        .size           triton__0d1d2d3d4d5d6d7de8de,(.L_x_3 - triton__0d1d2d3d4d5d6d7de8de)
        .other          triton__0d1d2d3d4d5d6d7de8de,@"STO_CUDA_ENTRY STV_DEFAULT"
triton__0d1d2d3d4d5d6d7de8de:
.text.triton__0d1d2d3d4d5d6d7de8de:
[----:B------:R-:W-:-:S02]  /*0000*/  MOV R1, c[0x0][0x28] ;  /* 0x00000a0000017a02 */ /* 0x000fc40000000f00 */
[----:B------:R-:W0:Y:S01]  /*0010*/  S2R R2, SR_TID.X ;  /* 0x0000000000027919 */ /* 0x000e220000002100 */
[----:B------:R-:W-:Y:S01]  /*0020*/  MOV R7, 0x2 ;  /* 0x0000000200077802 */ /* 0x000fe20000000f00 */
[----:B------:R-:W-:Y:S01]  /*0030*/  CS2R R8, SRZ ;  /* 0x0000000000087805 */ /* 0x000fe2000001ff00 */
[----:B------:R-:W-:Y:S01]  /*0040*/  CS2R R10, SRZ ;  /* 0x00000000000a7805 */ /* 0x000fe2000001ff00 */
[----:B------:R-:W1:Y:S01]  /*0050*/  S2R R0, SR_CTAID.X ;  /* 0x0000000000007919 */ /* 0x000e620000002500 */
[----:B------:R-:W-:Y:S01]  /*0060*/  ULDC.64 UR6, c[0x0][0x118] ;  /* 0x0000460000067ab9 */ /* 0x000fe20000000a00 */
[----:B0-----:R-:W-:-:S04]  /*0070*/  LOP3.LUT R19, R2, 0xff, RZ, 0xc0, !PT ;  /* 0x000000ff02137812 */ /* 0x001fc800078ec0ff */
[----:B------:R-:W-:-:S04]  /*0080*/  SHF.L.U32 R33, R19, 0x3, RZ ;  /* 0x0000000313217819 */ /* 0x000fc800000006ff */
[----:B------:R-:W-:Y:S01]  /*0090*/  IADD3 R4, R33, 0x800, RZ ;  /* 0x0000080021047810 */ /* 0x000fe20007ffe0ff */
[----:B-1----:R-:W-:-:S03]  /*00a0*/  IMAD R6, R0, 0xe00, R33 ;  /* 0x00000e0000067824 */ /* 0x002fc600078e0221 */
[----:B------:R-:W-:Y:S02]  /*00b0*/  ISETP.GE.U32.AND P0, PT, R4, 0xe00, PT ;  /* 0x00000e000400780c */ /* 0x000fe40003f06070 */
[----:B------:R-:W-:-:S05]  /*00c0*/  IADD3 R12, R6, 0x800, RZ ;  /* 0x00000800060c7810 */ /* 0x000fca0007ffe0ff */
[----:B------:R-:W-:-:S04]  /*00d0*/  IMAD.WIDE R12, R12, R7, c[0x0][0x160] ;  /* 0x000058000c0c7625 */ /* 0x000fc800078e0207 */
[----:B------:R-:W-:Y:S02]  /*00e0*/  IMAD.WIDE R6, R6, R7, c[0x0][0x160] ;  /* 0x0000580006067625 */ /* 0x000fe400078e0207 */
[----:B------:R-:W2:Y:S04]  /*00f0*/  @!P0 LDG.E.EL.128 R8, [R12.64] ;  /* 0x000000060c088981 */ /* 0x000ea8000c2e1d00 */
[----:B------:R-:W3:Y:S01]  /*0100*/  LDG.E.EL.128 R4, [R6.64] ;  /* 0x0000000606047981 */ /* 0x000ee2000c2e1d00 */
[C---:B------:R-:W-:Y:S01]  /*0110*/  LOP3.LUT P1, RZ, R2.reuse, 0x1f, RZ, 0xc0, !PT ;  /* 0x0000001f02ff7812 */ /* 0x040fe2000782c0ff */
[----:B------:R-:W-:Y:S01]  /*0120*/  CS2R R24, SRZ ;  /* 0x0000000000187805 */ /* 0x000fe2000001ff00 */
[----:B------:R-:W-:Y:S01]  /*0130*/  ISETP.GE.AND P2, PT, R2, 0x8, PT ;  /* 0x000000080200780c */ /* 0x000fe20003f46270 */
[----:B------:R-:W-:Y:S01]  /*0140*/  CS2R R26, SRZ ;  /* 0x00000000001a7805 */ /* 0x000fe2000001ff00 */
[----:B------:R-:W-:Y:S01]  /*0150*/  ISETP.NE.AND P3, PT, R19, RZ, PT ;  /* 0x000000ff1300720c */ /* 0x000fe20003f65270 */
[----:B------:R-:W-:Y:S01]  /*0160*/  CS2R R30, SRZ ;  /* 0x00000000001e7805 */ /* 0x000fe2000001ff00 */
[----:B------:R-:W-:Y:S01]  /*0170*/  MOV R32, RZ ;  /* 0x000000ff00207202 */ /* 0x000fe20000000f00 */
[----:B------:R-:W-:Y:S01]  /*0180*/  UPLOP3.LUT UP0, UPT, UPT, UPT, UPT, 0x80, 0x0 ;  /* 0x000000000000789c */ /* 0x000fe20003f0f070 */
[----:B------:R-:W-:Y:S01]  /*0190*/  MOV R36, RZ ;  /* 0x000000ff00247202 */ /* 0x000fe20000000f00 */
[----:B------:R-:W-:Y:S01]  /*01a0*/  UMOV UR4, URZ ;  /* 0x0000003f00047c82 */ /* 0x000fe20008000000 */
[----:B--2---:R-:W-:-:S02]  /*01b0*/  SEL R16, R8, RZ, !P0 ;  /* 0x000000ff08107207 */ /* 0x004fc40004000000 */
[----:B------:R-:W-:Y:S02]  /*01c0*/  SEL R17, R9, RZ, !P0 ;  /* 0x000000ff09117207 */ /* 0x000fe40004000000 */
[C---:B------:R-:W-:Y:S02]  /*01d0*/  PRMT R18, R16.reuse, 0x7632, R18 ;  /* 0x0000763210127816 */ /* 0x040fe40000000012 */
[----:B------:R-:W-:Y:S02]  /*01e0*/  SHF.L.U32 R16, R16, 0x10, RZ ;  /* 0x0000001010107819 */ /* 0x000fe400000006ff */
[----:B------:R-:W-:Y:S02]  /*01f0*/  SHF.L.U32 R18, R18, 0x10, RZ ;  /* 0x0000001012127819 */ /* 0x000fe400000006ff */
[----:B---3--:R-:W-:Y:S01]  /*0200*/  PRMT R9, R4, 0x7632, R9 ;  /* 0x0000763204097816 */ /* 0x008fe20000000009 */
[----:B------:R-:W-:Y:S01]  /*0210*/  FMUL R16, R16, R16 ;  /* 0x0000001010107220 */ /* 0x000fe20000400000 */
[C---:B------:R-:W-:Y:S01]  /*0220*/  PRMT R12, R17.reuse, 0x7632, R12 ;  /* 0x00007632110c7816 */ /* 0x040fe2000000000c */
[----:B------:R-:W-:Y:S01]  /*0230*/  FMUL R18, R18, R18 ;  /* 0x0000001212127220 */ /* 0x000fe20000400000 */
[----:B------:R-:W-:Y:S01]  /*0240*/  IMAD.U32 R17, R17, 0x10000, RZ ;  /* 0x0001000011117824 */ /* 0x000fe200078e00ff */
[----:B------:R-:W-:-:S02]  /*0250*/  SHF.L.U32 R9, R9, 0x10, RZ ;  /* 0x0000001009097819 */ /* 0x000fc400000006ff */
[----:B------:R-:W-:Y:S01]  /*0260*/  SEL R10, R10, RZ, !P0 ;  /* 0x000000ff0a0a7207 */ /* 0x000fe20004000000 */
[----:B------:R-:W-:Y:S01]  /*0270*/  FMUL R17, R17, R17 ;  /* 0x0000001111117220 */ /* 0x000fe20000400000 */
[----:B------:R-:W-:Y:S02]  /*0280*/  FSEL R18, R18, -RZ, !P0 ;  /* 0x800000ff12127208 */ /* 0x000fe40004000000 */
[----:B------:R-:W-:Y:S02]  /*0290*/  SHF.L.U32 R12, R12, 0x10, RZ ;  /* 0x000000100c0c7819 */ /* 0x000fe400000006ff */
[----:B------:R-:W-:Y:S01]  /*02a0*/  SHF.L.U32 R15, R4, 0x10, RZ ;  /* 0x00000010040f7819 */ /* 0x000fe200000006ff */
[----:B------:R-:W-:Y:S01]  /*02b0*/  FFMA R13, R9, R9, R18 ;  /* 0x00000009090d7223 */ /* 0x000fe20000000012 */
[----:B------:R-:W-:Y:S01]  /*02c0*/  FSEL R16, R16, -RZ, !P0 ;  /* 0x800000ff10107208 */ /* 0x000fe20004000000 */
[----:B------:R-:W-:Y:S01]  /*02d0*/  FMUL R12, R12, R12 ;  /* 0x0000000c0c0c7220 */ /* 0x000fe20000400000 */
[----:B------:R-:W-:-:S02]  /*02e0*/  PRMT R9, R10, 0x7632, R9 ;  /* 0x000076320a097816 */ /* 0x000fc40000000009 */
[----:B------:R-:W-:Y:S01]  /*02f0*/  SHF.L.U32 R10, R10, 0x10, RZ ;  /* 0x000000100a0a7819 */ /* 0x000fe200000006ff */
[----:B------:R-:W-:Y:S01]  /*0300*/  FFMA R16, R15, R15, R16 ;  /* 0x0000000f0f107223 */ /* 0x000fe20000000010 */
[C---:B------:R-:W-:Y:S02]  /*0310*/  PRMT R14, R5.reuse, 0x7632, R14 ;  /* 0x00007632050e7816 */ /* 0x040fe4000000000e */
[----:B------:R-:W-:Y:S01]  /*0320*/  SHF.L.U32 R8, R5, 0x10, RZ ;  /* 0x0000001005087819 */ /* 0x000fe200000006ff */
[----:B------:R-:W-:Y:S01]  /*0330*/  FMUL R10, R10, R10 ;  /* 0x0000000a0a0a7220 */ /* 0x000fe20000400000 */
[----:B------:R-:W-:Y:S01]  /*0340*/  FSEL R17, R17, -RZ, !P0 ;  /* 0x800000ff11117208 */ /* 0x000fe20004000000 */
[----:B------:R-:W-:Y:S01]  /*0350*/  FADD R16, R16, R13 ;  /* 0x0000000d10107221 */ /* 0x000fe20000000000 */
[----:B------:R-:W-:Y:S02]  /*0360*/  SEL R11, R11, RZ, !P0 ;  /* 0x000000ff0b0b7207 */ /* 0x000fe40004000000 */
[----:B------:R-:W-:Y:S01]  /*0370*/  SHF.L.U32 R9, R9, 0x10, RZ ;  /* 0x0000001009097819 */ /* 0x000fe200000006ff */
[----:B------:R-:W-:Y:S01]  /*0380*/  FFMA R17, R8, R8, R17 ;  /* 0x0000000808117223 */ /* 0x000fe20000000011 */
[----:B------:R-:W-:-:S02]  /*0390*/  SHF.L.U32 R14, R14, 0x10, RZ ;  /* 0x000000100e0e7819 */ /* 0x000fc400000006ff */
[----:B------:R-:W-:Y:S01]  /*03a0*/  FSEL R15, R12, -RZ, !P0 ;  /* 0x800000ff0c0f7208 */ /* 0x000fe20004000000 */
[----:B------:R-:W-:Y:S01]  /*03b0*/  FMUL R9, R9, R9 ;  /* 0x0000000909097220 */ /* 0x000fe20000400000 */
[C---:B------:R-:W-:Y:S01]  /*03c0*/  PRMT R8, R11.reuse, 0x7632, R8 ;  /* 0x000076320b087816 */ /* 0x040fe20000000008 */
[----:B------:R-:W-:Y:S01]  /*03d0*/  IMAD.U32 R11, R11, 0x10000, RZ ;  /* 0x000100000b0b7824 */ /* 0x000fe200078e00ff */
[----:B------:R-:W-:Y:S01]  /*03e0*/  PRMT R4, R6, 0x7632, R4 ;  /* 0x0000763206047816 */ /* 0x000fe20000000004 */
[----:B------:R-:W-:Y:S01]  /*03f0*/  FFMA R15, R14, R14, R15 ;  /* 0x0000000e0e0f7223 */ /* 0x000fe2000000000f */
[----:B------:R-:W-:Y:S01]  /*0400*/  SHF.L.U32 R6, R6, 0x10, RZ ;  /* 0x0000001006067819 */ /* 0x000fe200000006ff */
[----:B------:R-:W-:Y:S01]  /*0410*/  FADD R16, R17, R16 ;  /* 0x0000001011107221 */ /* 0x000fe20000000000 */
[----:B------:R-:W-:Y:S01]  /*0420*/  FSEL R13, R10, -RZ, !P0 ;  /* 0x800000ff0a0d7208 */ /* 0x000fe20004000000 */
[----:B------:R-:W-:Y:S01]  /*0430*/  FMUL R11, R11, R11 ;  /* 0x0000000b0b0b7220 */ /* 0x000fe20000400000 */
[----:B------:R-:W-:Y:S01]  /*0440*/  SHF.L.U32 R8, R8, 0x10, RZ ;  /* 0x0000001008087819 */ /* 0x000fe200000006ff */
[----:B------:R-:W-:Y:S01]  /*0450*/  FADD R16, R15, R16 ;  /* 0x000000100f107221 */ /* 0x000fe20000000000 */
[----:B------:R-:W-:Y:S01]  /*0460*/  SHF.L.U32 R4, R4, 0x10, RZ ;  /* 0x0000001004047819 */ /* 0x000fe200000006ff */
[----:B------:R-:W-:Y:S01]  /*0470*/  FFMA R13, R6, R6, R13 ;  /* 0x00000006060d7223 */ /* 0x000fe2000000000d */
[----:B------:R-:W-:Y:S01]  /*0480*/  FSEL R9, R9, -RZ, !P0 ;  /* 0x800000ff09097208 */ /* 0x000fe20004000000 */
[----:B------:R-:W-:Y:S01]  /*0490*/  FMUL R8, R8, R8 ;  /* 0x0000000808087220 */ /* 0x000fe20000400000 */
[----:B------:R-:W-:Y:S01]  /*04a0*/  PRMT R5, R7, 0x7632, R5 ;  /* 0x0000763207057816 */ /* 0x000fe20000000005 */
[----:B------:R-:W-:Y:S01]  /*04b0*/  FADD R16, R13, R16 ;  /* 0x000000100d107221 */ /* 0x000fe20000000000 */
[----:B------:R-:W-:Y:S01]  /*04c0*/  SHF.L.U32 R7, R7, 0x10, RZ ;  /* 0x0000001007077819 */ /* 0x000fe200000006ff */
[----:B------:R-:W-:Y:S01]  /*04d0*/  FFMA R9, R4, R4, R9 ;  /* 0x0000000404097223 */ /* 0x000fe20000000009 */
[----:B------:R-:W-:-:S02]  /*04e0*/  FSEL R6, R11, -RZ, !P0 ;  /* 0x800000ff0b067208 */ /* 0x000fc40004000000 */
[----:B------:R-:W-:Y:S01]  /*04f0*/  SHF.L.U32 R5, R5, 0x10, RZ ;  /* 0x0000001005057819 */ /* 0x000fe200000006ff */
[----:B------:R-:W-:Y:S01]  /*0500*/  FADD R9, R9, R16 ;  /* 0x0000001009097221 */ /* 0x000fe20000000000 */
[----:B------:R-:W-:Y:S01]  /*0510*/  FSEL R8, R8, -RZ, !P0 ;  /* 0x800000ff08087208 */ /* 0x000fe20004000000 */
[----:B------:R-:W-:Y:S01]  /*0520*/  FFMA R6, R7, R7, R6 ;  /* 0x0000000707067223 */ /* 0x000fe20000000006 */
[----:B------:R-:W-:Y:S02]  /*0530*/  SHF.R.U32.HI R10, RZ, 0x3, R2 ;  /* 0x00000003ff0a7819 */ /* 0x000fe40000011602 */
[----:B------:R-:W-:Y:S01]  /*0540*/  LOP3.LUT P0, RZ, R2, 0x7, RZ, 0xc0, !PT ;  /* 0x0000000702ff7812 */ /* 0x000fe2000780c0ff */
[----:B------:R-:W-:Y:S01]  /*0550*/  FFMA R8, R5, R5, R8 ;  /* 0x0000000505087223 */ /* 0x000fe20000000008 */
[----:B------:R-:W-:Y:S01]  /*0560*/  FADD R9, R6, R9 ;  /* 0x0000000906097221 */ /* 0x000fe20000000000 */
[----:B------:R-:W-:Y:S02]  /*0570*/  LOP3.LUT R10, R10, 0x1c, RZ, 0xc0, !PT ;  /* 0x0000001c0a0a7812 */ /* 0x000fe400078ec0ff */
[----:B------:R-:W-:Y:S01]  /*0580*/  ISETP.LT.AND P0, PT, R2, 0x8, !P0 ;  /* 0x000000080200780c */ /* 0x000fe20004701270 */
[----:B------:R-:W-:-:S05]  /*0590*/  FADD R8, R8, R9 ;  /* 0x0000000908087221 */ /* 0x000fca0000000000 */
[----:B------:R-:W0:Y:S02]  /*05a0*/  SHFL.BFLY PT, R5, R8, 0x10, 0x1f ;  /* 0x0e001f0008057f89 */ /* 0x000e2400000e0000 */
[----:B0-----:R-:W-:-:S05]  /*05b0*/  FADD R5, R8, R5 ;  /* 0x0000000508057221 */ /* 0x001fca0000000000 */
        /* <DEDUP_REMOVED lines=8> */
[----:B------:R-:W-:Y:S04]  /*0640*/  @!P1 STS [R10], R9 ;  /* 0x000000090a009388 */ /* 0x000fe80000000800 */
[----:B------:R-:W-:Y:S06]  /*0650*/  BAR.SYNC 0x0 ;  /* 0x0000000000007b1d */ /* 0x000fec0000000000 */
[----:B------:R-:W0:Y:S01]  /*0660*/  @!P2 LDS R3, [R2.X4] ;  /* 0x000000000203a984 */ /* 0x000e220000004800 */
[----:B------:R-:W-:-:S03]  /*0670*/  MOV R9, 0x39924925 ;  /* 0x3992492500097802 */ /* 0x000fc60000000f00 */
[----:B0-----:R-:W0:Y:S02]  /*0680*/  SHFL.BFLY PT, R4, R3, 0x4, 0x1f ;  /* 0x0c801f0003047f89 */ /* 0x001e2400000e0000 */
[----:B0-----:R-:W-:-:S05]  /*0690*/  FADD R4, R3, R4 ;  /* 0x0000000403047221 */ /* 0x001fca0000000000 */
[----:B------:R-:W0:Y:S02]  /*06a0*/  SHFL.BFLY PT, R5, R4, 0x2, 0x1f ;  /* 0x0c401f0004057f89 */ /* 0x000e2400000e0000 */
[----:B0-----:R-:W-:-:S05]  /*06b0*/  FADD R5, R4, R5 ;  /* 0x0000000504057221 */ /* 0x001fca0000000000 */
[----:B------:R-:W0:Y:S02]  /*06c0*/  SHFL.BFLY PT, R6, R5, 0x1, 0x1f ;  /* 0x0c201f0005067f89 */ /* 0x000e2400000e0000 */
[----:B0-----:R-:W-:Y:S01]  /*06d0*/  FADD R7, R5, R6 ;  /* 0x0000000605077221 */ /* 0x001fe20000000000 */
[----:B------:R-:W-:-:S04]  /*06e0*/  MOV R5, 0x4 ;  /* 0x0000000400057802 */ /* 0x000fc80000000f00 */
[----:B------:R-:W-:Y:S01]  /*06f0*/  @P0 STS [R2.X4], R7 ;  /* 0x0000000702000388 */ /* 0x000fe20000004800 */
[----:B------:R-:W-:-:S03]  /*0700*/  IMAD.WIDE R4, R0, R5, c[0x0][0x180] ;  /* 0x0000600000047625 */ /* 0x000fc600078e0205 */
[----:B------:R-:W-:Y:S06]  /*0710*/  BAR.SYNC 0x0 ;  /* 0x0000000000007b1d */ /* 0x000fec0000000000 */
[----:B------:R-:W0:Y:S04]  /*0720*/  LDS R6, [RZ] ;  /* 0x00000000ff067984 */ /* 0x000e280000000800 */
[----:B------:R-:W-:Y:S06]  /*0730*/  BAR.SYNC 0x0 ;  /* 0x0000000000007b1d */ /* 0x000fec0000000000 */
[----:B0-----:R-:W-:Y:S01]  /*0740*/  STS [RZ], R6 ;  /* 0x00000006ff007388 */ /* 0x001fe20000000800 */
[----:B------:R-:W-:-:S03]  /*0750*/  FFMA R2, R6, R9, 9.9999997473787516356e-06 ;  /* 0x3727c5ac06027423 */ /* 0x000fc60000000009 */
[----:B------:R-:W-:Y:S06]  /*0760*/  BAR.SYNC 0x0 ;  /* 0x0000000000007b1d */ /* 0x000fec0000000000 */
[----:B------:R-:W0:Y:S01]  /*0770*/  LDS R3, [RZ] ;  /* 0x00000000ff037984 */ /* 0x000e220000000800 */
[----:B------:R-:W1:Y:S03]  /*0780*/  MUFU.RSQ R2, R2 ;  /* 0x0000000200027308 */ /* 0x000e660000001400 */
[----:B0-----:R0:W-:Y:S02]  /*0790*/  @!P3 STG.E [R4.64], R3 ;  /* 0x000000030400b986 */ /* 0x0011e4000c101906 */
[----:B01----:R-:W-:-:S03]  /*07a0*/  IADD3 R3, R33, 0x4, RZ ;  /* 0x0000000421037810 */ /* 0x003fc60007ffe0ff */
.L_x_0:
[C---:B------:R-:W-:Y:S01]  /*07b0*/  LOP3.LUT R34, R33.reuse, UR4, RZ, 0xfc, !PT ;  /* 0x0000000421227c12 */ /* 0x040fe2000f8efcff */
[----:B------:R-:W-:Y:S01]  /*07c0*/  IMAD.MOV.U32 R17, RZ, RZ, 0x2 ;  /* 0x00000002ff117424 */ /* 0x000fe200078e00ff */
[----:B------:R-:W-:Y:S01]  /*07d0*/  IADD3 R8, P4, R33, UR4, RZ ;  /* 0x0000000421087c10 */ /* 0x000fe2000ff9e0ff */
[----:B------:R-:W-:Y:S01]  /*07e0*/  CS2R R4, SRZ ;  /* 0x0000000000047805 */ /* 0x000fe2000001ff00 */
[----:B------:R-:W-:Y:S01]  /*07f0*/  ISETP.GE.U32.AND P3, PT, R34, 0xe00, PT ;  /* 0x00000e002200780c */ /* 0x000fe20003f66070 */
[----:B------:R-:W-:Y:S01]  /*0800*/  IMAD R28, R0, 0xe00, R34 ;  /* 0x00000e00001c7824 */ /* 0x000fe200078e0222 */
[----:B------:R-:W-:Y:S01]  /*0810*/  IADD3.X R9, RZ, RZ, RZ, P4, !PT ;  /* 0x000000ffff097210 */ /* 0x000fe200027fe4ff */
[----:B------:R-:W-:Y:S01]  /*0820*/  CS2R R6, SRZ ;  /* 0x0000000000067805 */ /* 0x000fe2000001ff00 */
[----:B------:R-:W-:Y:S01]  /*0830*/  LEA R22, P4, R8, c[0x0][0x168], 0x2 ;  /* 0x00005a0008167a11 */ /* 0x000fe200078810ff */
[----:B------:R-:W-:Y:S01]  /*0840*/  IMAD.WIDE R16, R28, R17, c[0x0][0x160] ;  /* 0x000058001c107625 */ /* 0x000fe200078e0211 */
[----:B------:R-:W-:Y:S01]  /*0850*/  LOP3.LUT R13, R3, UR4, RZ, 0xfc, !PT ;  /* 0x00000004030d7c12 */ /* 0x000fe2000f8efcff */
[----:B------:R-:W-:Y:S01]  /*0860*/  CS2R R10, SRZ ;  /* 0x00000000000a7805 */ /* 0x000fe2000001ff00 */
[----:B------:R-:W-:-:S02]  /*0870*/  LEA.HI.X R23, R8, c[0x0][0x16c], R9, 0x2, P4 ;  /* 0x00005b0008177a11 */ /* 0x000fc400020f1409 */
[----:B------:R-:W-:Y:S01]  /*0880*/  MOV R29, 0x4 ;  /* 0x00000004001d7802 */ /* 0x000fe20000000f00 */
[----:B------:R-:W-:Y:S01]  /*0890*/  CS2R R8, SRZ ;  /* 0x0000000000087805 */ /* 0x000fe2000001ff00 */
[----:B------:R-:W-:Y:S01]  /*08a0*/  IMAD R20, R0, 0xe00, R13 ;  /* 0x00000e0000147824 */ /* 0x000fe200078e020d */
[----:B------:R0:W2:Y:S01]  /*08b0*/  @!P3 LDG.E.EL.128 R4, [R16.64] ;  /* 0x000000061004b981 */ /* 0x0000a2000c2e1d00 */
[----:B------:R-:W-:Y:S01]  /*08c0*/  CS2R R12, SRZ ;  /* 0x00000000000c7805 */ /* 0x000fe2000001ff00 */
[----:B------:R-:W-:Y:S01]  /*08d0*/  CS2R R14, SRZ ;  /* 0x00000000000e7805 */ /* 0x000fe2000001ff00 */
[-C--:B------:R-:W-:Y:S01]  /*08e0*/  IMAD.WIDE R20, R20, R29.reuse, c[0x0][0x170] ;  /* 0x00005c0014147625 */ /* 0x080fe200078e021d */
[----:B------:R1:W3:Y:S04]  /*08f0*/  @!P3 LDG.E.EL.128 R8, [R22.64+0x10] ;  /* 0x000010061608b981 */ /* 0x0002e8000c2e1d00 */
[----:B------:R3:W4:Y:S01]  /*0900*/  @!P3 LDG.E.EL.128 R12, [R20.64] ;  /* 0x00000006140cb981 */ /* 0x000722000c2e1d00 */
[----:B------:R-:W-:Y:S01]  /*0910*/  CS2R R18, SRZ ;  /* 0x0000000000127805 */ /* 0x000fe2000001ff00 */
[----:B0-----:R-:W-:Y:S01]  /*0920*/  CS2R R16, SRZ ;  /* 0x0000000000107805 */ /* 0x001fe2000001ff00 */
[----:B------:R-:W-:Y:S01]  /*0930*/  IMAD.WIDE.U32 R34, R34, R29, c[0x0][0x168] ;  /* 0x00005a0022227625 */ /* 0x000fe200078e001d */
[----:B-1----:R-:W-:-:S03]  /*0940*/  CS2R R22, SRZ ;  /* 0x0000000000167805 */ /* 0x002fc6000001ff00 */
[----:B------:R-:W-:Y:S01]  /*0950*/  IMAD.WIDE R28, R28, R29, c[0x0][0x170] ;  /* 0x00005c001c1c7625 */ /* 0x000fe200078e021d */
[----:B------:R0:W5:Y:S01]  /*0960*/  @!P3 LDG.E.EL.128 R16, [R34.64] ;  /* 0x000000062210b981 */ /* 0x000162000c2e1d00 */
[----:B--2---:R-:W-:-:S04]  /*0970*/  SEL R6, R6, RZ, !P3 ;  /* 0x000000ff06067207 */ /* 0x004fc80005800000 */
[----:B------:R-:W-:Y:S02]  /*0980*/  SHF.L.U32 R37, R6, 0x10, RZ ;  /* 0x0000001006257819 */ /* 0x000fe400000006ff */
[----:B---3--:R-:W-:Y:S02]  /*0990*/  SEL R20, R8, RZ, !P3 ;  /* 0x000000ff08147207 */ /* 0x008fe40005800000 */
[----:B----4-:R-:W-:Y:S01]  /*09a0*/  SEL R8, R12, RZ, !P3 ;  /* 0x000000ff0c087207 */ /* 0x010fe20005800000 */
[----:B------:R-:W-:Y:S02]  /*09b0*/  FMUL R21, R37, R2 ;  /* 0x0000000225157220 */ /* 0x000fe40000400000 */
[----:B------:R-:W-:-:S04]  /*09c0*/  FADD R12, R20, 1 ;  /* 0x3f800000140c7421 */ /* 0x000fc80000000000 */
[----:B------:R-:W-:Y:S02]  /*09d0*/  FFMA R8, R21, R12, R8 ;  /* 0x0000000c15087223 */ /* 0x000fe40000000008 */
[----:B------:R-:W-:-:S06]  /*09e0*/  CS2R R20, SRZ ;  /* 0x0000000000147805 */ /* 0x000fcc000001ff00 */
[----:B------:R-:W2:Y:S01]  /*09f0*/  @!P3 LDG.E.EL.128 R20, [R28.64] ;  /* 0x000000061c14b981 */ /* 0x000ea2000c2e1d00 */
[----:B------:R-:W-:Y:S02]  /*0a00*/  SEL R7, R7, RZ, !P3 ;  /* 0x000000ff07077207 */ /* 0x000fe40005800000 */
[----:B------:R-:W-:Y:S02]  /*0a10*/  SEL R10, R10, RZ, !P3 ;  /* 0x000000ff0a0a7207 */ /* 0x000fe40005800000 */
[C---:B0-----:R-:W-:Y:S02]  /*0a20*/  SHF.L.U32 R35, R7.reuse, 0x10, RZ ;  /* 0x0000001007237819 */ /* 0x041fe400000006ff */
[----:B------:R-:W-:Y:S01]  /*0a30*/  PRMT R7, R7, 0x7632, R7 ;  /* 0x0000763207077816 */ /* 0x000fe20000000007 */
[----:B------:R-:W-:Y:S01]  /*0a40*/  FADD R10, R10, 1 ;  /* 0x3f8000000a0a7421 */ /* 0x000fe20000000000 */
[----:B------:R-:W-:Y:S01]  /*0a50*/  SEL R14, R14, RZ, !P3 ;  /* 0x000000ff0e0e7207 */ /* 0x000fe20005800000 */
[----:B------:R-:W-:Y:S01]  /*0a60*/  FMUL R35, R35, R2 ;  /* 0x0000000223237220 */ /* 0x000fe20000400000 */
[----:B------:R-:W-:-:S02]  /*0a70*/  SEL R11, R11, RZ, !P3 ;  /* 0x000000ff0b0b7207 */ /* 0x000fc40005800000 */
[----:B------:R-:W-:Y:S01]  /*0a80*/  SHF.L.U32 R37, R7, 0x10, RZ ;  /* 0x0000001007257819 */ /* 0x000fe200000006ff */
[----:B------:R-:W-:Y:S01]  /*0a90*/  FFMA R7, R35, R10, R14 ;  /* 0x0000000a23077223 */ /* 0x000fe2000000000e */
[----:B------:R-:W-:Y:S01]  /*0aa0*/  SEL R15, R15, RZ, !P3 ;  /* 0x000000ff0f0f7207 */ /* 0x000fe20005800000 */
[----:B------:R-:W-:Y:S01]  /*0ab0*/  FADD R11, R11, 1 ;  /* 0x3f8000000b0b7421 */ /* 0x000fe20000000000 */
[----:B------:R-:W-:Y:S01]  /*0ac0*/  PRMT R6, R6, 0x7632, R6 ;  /* 0x0000763206067816 */ /* 0x000fe20000000006 */
[----:B------:R-:W-:Y:S01]  /*0ad0*/  FMUL R10, R37, R2 ;  /* 0x00000002250a7220 */ /* 0x000fe20000400000 */
[----:B------:R-:W-:Y:S01]  /*0ae0*/  FMUL R7, R7, R7 ;  /* 0x0000000707077220 */ /* 0x000fe20000400000 */
[----:B------:R-:W-:Y:S02]  /*0af0*/  SEL R9, R9, RZ, !P3 ;  /* 0x000000ff09097207 */ /* 0x000fe40005800000 */
[----:B------:R-:W-:Y:S01]  /*0b00*/  FFMA R10, R10, R11, R15 ;  /* 0x0000000b0a0a7223 */ /* 0x000fe2000000000f */
[----:B------:R-:W-:Y:S01]  /*0b10*/  SHF.L.U32 R11, R6, 0x10, RZ ;  /* 0x00000010060b7819 */ /* 0x000fe200000006ff */
[----:B------:R-:W-:-:S02]  /*0b20*/  FMUL R6, R8, R8 ;  /* 0x0000000808067220 */ /* 0x000fc40000400000 */
[----:B------:R-:W-:Y:S01]  /*0b30*/  FMUL R10, R10, R10 ;  /* 0x0000000a0a0a7220 */ /* 0x000fe20000400000 */
[----:B------:R-:W-:Y:S01]  /*0b40*/  SEL R13, R13, RZ, !P3 ;  /* 0x000000ff0d0d7207 */ /* 0x000fe20005800000 */
[----:B------:R-:W-:Y:S01]  /*0b50*/  FADD R9, R9, 1 ;  /* 0x3f80000009097421 */ /* 0x000fe20000000000 */
[----:B------:R-:W-:Y:S01]  /*0b60*/  FSEL R7, R7, -RZ, !P3 ;  /* 0x800000ff07077208 */ /* 0x000fe20005800000 */
[----:B------:R-:W-:Y:S01]  /*0b70*/  FMUL R8, R11, R2 ;  /* 0x000000020b087220 */ /* 0x000fe20000400000 */
[----:B------:R-:W-:Y:S02]  /*0b80*/  FSEL R12, R6, -RZ, !P3 ;  /* 0x800000ff060c7208 */ /* 0x000fe40005800000 */
[----:B------:R-:W-:Y:S02]  /*0b90*/  SEL R4, R4, RZ, !P3 ;  /* 0x000000ff04047207 */ /* 0x000fe40005800000 */
[----:B------:R-:W-:Y:S02]  /*0ba0*/  SEL R6, R5, RZ, !P3 ;  /* 0x000000ff05067207 */ /* 0x000fe40005800000 */
[----:B------:R-:W-:Y:S01]  /*0bb0*/  FSEL R10, R10, -RZ, !P3 ;  /* 0x800000ff0a0a7208 */ /* 0x000fe20005800000 */
[----:B------:R-:W-:Y:S01]  /*0bc0*/  FFMA R5, R8, R9, R13 ;  /* 0x0000000908057223 */ /* 0x000fe2000000000d */
[----:B------:R-:W-:Y:S01]  /*0bd0*/  FADD R36, R7, R36 ;  /* 0x0000002407247221 */ /* 0x000fe20000000000 */
[----:B------:R-:W-:-:S02]  /*0be0*/  PRMT R7, R4, 0x7632, R7 ;  /* 0x0000763204077816 */ /* 0x000fc40000000007 */
[----:B------:R-:W-:Y:S01]  /*0bf0*/  PRMT R9, R6, 0x7632, R9 ;  /* 0x0000763206097816 */ /* 0x000fe20000000009 */
[----:B------:R-:W-:Y:S01]  /*0c00*/  FADD R27, R10, R27 ;  /* 0x0000001b0a1b7221 */ /* 0x000fe20000000000 */
[----:B-----5:R-:W-:Y:S02]  /*0c10*/  SEL R16, R16, RZ, !P3 ;  /* 0x000000ff10107207 */ /* 0x020fe40005800000 */
[----:B------:R-:W-:Y:S01]  /*0c20*/  SEL R11, R17, RZ, !P3 ;  /* 0x000000ff110b7207 */ /* 0x000fe20005800000 */
[----:B------:R-:W-:Y:S01]  /*0c30*/  IMAD.U32 R17, R6, 0x10000, RZ ;  /* 0x0001000006117824 */ /* 0x000fe200078e00ff */
[----:B------:R-:W-:Y:S02]  /*0c40*/  SEL R10, R18, RZ, !P3 ;  /* 0x000000ff120a7207 */ /* 0x000fe40005800000 */
[----:B------:R-:W-:Y:S02]  /*0c50*/  SEL R8, R19, RZ, !P3 ;  /* 0x000000ff13087207 */ /* 0x000fe40005800000 */
[----:B------:R-:W-:-:S02]  /*0c60*/  SHF.L.U32 R13, R4, 0x10, RZ ;  /* 0x00000010040d7819 */ /* 0x000fc400000006ff */
[----:B------:R-:W-:Y:S02]  /*0c70*/  SHF.L.U32 R15, R7, 0x10, RZ ;  /* 0x00000010070f7819 */ /* 0x000fe400000006ff */
[----:B------:R-:W-:Y:S01]  /*0c80*/  SHF.L.U32 R19, R9, 0x10, RZ ;  /* 0x0000001009137819 */ /* 0x000fe200000006ff */
[----:B------:R-:W-:Y:S01]  /*0c90*/  FADD R10, R10, 1 ;  /* 0x3f8000000a0a7421 */ /* 0x000fe20000000000 */
[----:B------:R-:W-:Y:S01]  /*0ca0*/  FADD R16, R16, 1 ;  /* 0x3f80000010107421 */ /* 0x000fe20000000000 */
[-C--:B------:R-:W-:Y:S01]  /*0cb0*/  FMUL R9, R13, R2.reuse ;  /* 0x000000020d097220 */ /* 0x080fe20000400000 */
[-C--:B------:R-:W-:Y:S01]  /*0cc0*/  FMUL R7, R17, R2.reuse ;  /* 0x0000000211077220 */ /* 0x080fe20000400000 */
[----:B------:R-:W-:Y:S01]  /*0cd0*/  FADD R8, R8, 1 ;  /* 0x3f80000008087421 */ /* 0x000fe20000000000 */
[----:B------:R-:W-:Y:S01]  /*0ce0*/  FADD R11, R11, 1 ;  /* 0x3f8000000b0b7421 */ /* 0x000fe20000000000 */
[-C--:B------:R-:W-:Y:S01]  /*0cf0*/  FMUL R6, R15, R2.reuse ;  /* 0x000000020f067220 */ /* 0x080fe20000400000 */
[----:B------:R-:W-:Y:S01]  /*0d00*/  FMUL R4, R19, R2 ;  /* 0x0000000213047220 */ /* 0x000fe20000400000 */
[----:B------:R-:W-:Y:S01]  /*0d10*/  PLOP3.LUT P4, PT, PT, PT, UP0, 0x80, 0x0 ;  /* 0x000000000000781c */ /* 0x000fe20003f8f008 */
[----:B------:R-:W-:Y:S01]  /*0d20*/  FMUL R5, R5, R5 ;  /* 0x0000000505057220 */ /* 0x000fe20000400000 */
[----:B------:R-:W-:-:S02]  /*0d30*/  UPLOP3.LUT UP0, UPT, UPT, UPT, UPT, 0x40, 0x0 ;  /* 0x000000000000789c */ /* 0x000fc40003f0e870 */
[----:B------:R-:W-:Y:S02]  /*0d40*/  UMOV UR4, 0x800 ;  /* 0x0000080000047882 */ /* 0x000fe40000000000 */
[----:B------:R-:W-:Y:S01]  /*0d50*/  FSEL R5, R5, -RZ, !P3 ;  /* 0x800000ff05057208 */ /* 0x000fe20005800000 */
[----:B------:R-:W-:-:S04]  /*0d60*/  FADD R31, R12, R31 ;  /* 0x0000001f0c1f7221 */ /* 0x000fc80000000000 */
[----:B------:R-:W-:Y:S01]  /*0d70*/  FADD R32, R5, R32 ;  /* 0x0000002005207221 */ /* 0x000fe20000000000 */
[----:B--2---:R-:W-:Y:S02]  /*0d80*/  SEL R20, R20, RZ, !P3 ;  /* 0x000000ff14147207 */ /* 0x004fe40005800000 */
[----:B------:R-:W-:Y:S02]  /*0d90*/  SEL R22, R22, RZ, !P3 ;  /* 0x000000ff16167207 */ /* 0x000fe40005800000 */
[----:B------:R-:W-:Y:S02]  /*0da0*/  SEL R21, R21, RZ, !P3 ;  /* 0x000000ff15157207 */ /* 0x000fe40005800000 */
[----:B------:R-:W-:Y:S01]  /*0db0*/  SEL R23, R23, RZ, !P3 ;  /* 0x000000ff17177207 */ /* 0x000fe20005800000 */
[----:B------:R-:W-:Y:S01]  /*0dc0*/  FFMA R9, R9, R16, R20 ;  /* 0x0000001009097223 */ /* 0x000fe20000000014 */
[----:B------:R-:W-:Y:S01]  /*0dd0*/  FFMA R7, R7, R10, R22 ;  /* 0x0000000a07077223 */ /* 0x000fe20000000016 */
[----:B------:R-:W-:-:S02]  /*0de0*/  FFMA R6, R6, R11, R21 ;  /* 0x0000000b06067223 */ /* 0x000fc40000000015 */
[----:B------:R-:W-:Y:S01]  /*0df0*/  FFMA R4, R4, R8, R23 ;  /* 0x0000000804047223 */ /* 0x000fe20000000017 */
[----:B------:R-:W-:Y:S01]  /*0e00*/  FMUL R7, R7, R7 ;  /* 0x0000000707077220 */ /* 0x000fe20000400000 */
[----:B------:R-:W-:Y:S01]  /*0e10*/  FMUL R9, R9, R9 ;  /* 0x0000000909097220 */ /* 0x000fe20000400000 */
[----:B------:R-:W-:Y:S01]  /*0e20*/  FMUL R6, R6, R6 ;  /* 0x0000000606067220 */ /* 0x000fe20000400000 */
[----:B------:R-:W-:Y:S02]  /*0e30*/  FMUL R4, R4, R4 ;  /* 0x0000000404047220 */ /* 0x000fe40000400000 */
[----:B------:R-:W-:Y:S02]  /*0e40*/  FSEL R11, R7, -RZ, !P3 ;  /* 0x800000ff070b7208 */ /* 0x000fe40005800000 */
[----:B------:R-:W-:Y:S02]  /*0e50*/  FSEL R8, R9, -RZ, !P3 ;  /* 0x800000ff09087208 */ /* 0x000fe40005800000 */
[----:B------:R-:W-:-:S02]  /*0e60*/  FSEL R9, R4, -RZ, !P3 ;  /* 0x800000ff04097208 */ /* 0x000fc40005800000 */
[----:B------:R-:W-:Y:S01]  /*0e70*/  FSEL R7, R6, -RZ, !P3 ;  /* 0x800000ff06077208 */ /* 0x000fe20005800000 */
[----:B------:R-:W-:Y:S01]  /*0e80*/  FADD R30, R11, R30 ;  /* 0x0000001e0b1e7221 */ /* 0x000fe20000000000 */
[----:B------:R-:W-:Y:S01]  /*0e90*/  FADD R25, R8, R25 ;  /* 0x0000001908197221 */ /* 0x000fe20000000000 */
[----:B------:R-:W-:Y:S02]  /*0ea0*/  FADD R24, R9, R24 ;  /* 0x0000001809187221 */ /* 0x000fe40000000000 */
[----:B------:R-:W-:Y:S01]  /*0eb0*/  FADD R26, R7, R26 ;  /* 0x0000001a071a7221 */ /* 0x000fe20000000000 */
[----:B------:R-:W-:Y:S05]  /*0ec0*/  @P4 BRA `(.L_x_0) ;  /* 0xfffff8e000004947 */ /* 0x000fea000383ffff */
[----:B------:R-:W-:Y:S01]  /*0ed0*/  FADD R25, R25, R26 ;  /* 0x0000001a19197221 */ /* 0x000fe20000000000 */
[----:B------:R-:W0:Y:S01]  /*0ee0*/  S2R R10, SR_TID.X ;  /* 0x00000000000a7919 */ /* 0x000e220000002100 */
[----:B------:R-:W-:Y:S02]  /*0ef0*/  UPLOP3.LUT UP0, UPT, UPT, UPT, UPT, 0x80, 0x0 ;  /* 0x000000000000789c */ /* 0x000fe40003f0f070 */
[----:B------:R-:W-:Y:S01]  /*0f00*/  FADD R25, R30, R25 ;  /* 0x000000191e197221 */ /* 0x000fe20000000000 */
[----:B------:R-:W-:Y:S06]  /*0f10*/  BAR.SYNC 0x0 ;  /* 0x0000000000007b1d */ /* 0x000fec0000000000 */
[----:B------:R-:W-:Y:S01]  /*0f20*/  FADD R24, R24, R25 ;  /* 0x0000001918187221 */ /* 0x000fe20000000000 */
[----:B------:R-:W-:-:S03]  /*0f30*/  UMOV UR4, URZ ;  /* 0x0000003f00047c82 */ /* 0x000fc60008000000 */
[----:B------:R-:W-:-:S04]  /*0f40*/  FADD R31, R31, R24 ;  /* 0x000000181f1f7221 */ /* 0x000fc80000000000 */
[----:B------:R-:W-:-:S04]  /*0f50*/  FADD R31, R32, R31 ;  /* 0x0000001f201f7221 */ /* 0x000fc80000000000 */
[----:B------:R-:W-:Y:S01]  /*0f60*/  FADD R36, R36, R31 ;  /* 0x0000001f24247221 */ /* 0x000fe20000000000 */
[----:B0-----:R-:W-:-:S03]  /*0f70*/  SHF.R.U32.HI R11, RZ, 0x3, R10 ;  /* 0x00000003ff0b7819 */ /* 0x001fc6000001160a */
[----:B------:R-:W-:Y:S01]  /*0f80*/  FADD R36, R27, R36 ;  /* 0x000000241b247221 */ /* 0x000fe20000000000 */
[----:B------:R-:W-:-:S04]  /*0f90*/  LOP3.LUT R12, R11, 0x1c, RZ, 0xc0, !PT ;  /* 0x0000001c0b0c7812 */ /* 0x000fc800078ec0ff */
        /* <DEDUP_REMOVED lines=19> */
[----:B0-----:R-:W-:-:S05]  /*10d0*/  FADD R7, R4, R7 ;  /* 0x0000000704077221 */ /* 0x001fca0000000000 */
[----:B------:R-:W-:Y:S04]  /*10e0*/  @P0 STS [R10.X4], R7 ;  /* 0x000000070a000388 */ /* 0x000fe80000004800 */
[----:B------:R-:W-:Y:S06]  /*10f0*/  BAR.SYNC 0x0 ;  /* 0x0000000000007b1d */ /* 0x000fec0000000000 */
[----:B------:R-:W0:Y:S02]  /*1100*/  LDS R6, [RZ] ;  /* 0x00000000ff067984 */ /* 0x000e240000000800 */
[----:B0-----:R-:W-:-:S04]  /*1110*/  FFMA R6, R6, R9, 9.9999997473787516356e-06 ;  /* 0x3727c5ac06067423 */ /* 0x001fc80000000009 */
[----:B------:R0:W1:Y:S03]  /*1120*/  MUFU.RSQ R32, R6 ;  /* 0x0000000600207308 */ /* 0x0000660000001400 */
.L_x_1:
[----:B------:R-:W-:Y:S01]  /*1130*/  LOP3.LUT R28, R33, UR4, RZ, 0xfc, !PT ;  /* 0x00000004211c7c12 */ /* 0x000fe2000f8efcff */
[----:B0-----:R-:W-:Y:S01]  /*1140*/  CS2R R4, SRZ ;  /* 0x0000000000047805 */ /* 0x001fe2000001ff00 */
[----:B------:R-:W-:Y:S01]  /*1150*/  MOV R35, 0x2 ;  /* 0x0000000200237802 */ /* 0x000fe20000000f00 */
[----:B0-----:R-:W-:Y:S01]  /*1160*/  CS2R R6, SRZ ;  /* 0x0000000000067805 */ /* 0x001fe2000001ff00 */
[----:B------:R-:W-:Y:S01]  /*1170*/  ISETP.GE.U32.AND P1, PT, R28, 0xe00, PT ;  /* 0x00000e001c00780c */ /* 0x000fe20003f26070 */
[----:B------:R-:W-:Y:S01]  /*1180*/  IMAD R34, R0, 0xe00, R28 ;  /* 0x00000e0000227824 */ /* 0x000fe200078e021c */
[----:B------:R-:W-:Y:S01]  /*1190*/  MOV R29, 0x4 ;  /* 0x00000004001d7802 */ /* 0x000fe20000000f00 */
[----:B------:R-:W-:Y:S02]  /*11a0*/  CS2R R8, SRZ ;  /* 0x0000000000087805 */ /* 0x000fe4000001ff00 */
[----:B------:R-:W-:Y:S01]  /*11b0*/  IMAD.WIDE R16, R34, R35, c[0x0][0x160] ;  /* 0x0000580022107625 */ /* 0x000fe200078e0223 */
[----:B------:R-:W-:-:S03]  /*11c0*/  CS2R R10, SRZ ;  /* 0x00000000000a7805 */ /* 0x000fc6000001ff00 */
[-C--:B------:R-:W-:Y:S01]  /*11d0*/  IMAD.WIDE.U32 R22, R28, R29.reuse, c[0x0][0x168] ;  /* 0x00005a001c167625 */ /* 0x080fe200078e001d */
[----:B------:R-:W-:Y:S01]  /*11e0*/  CS2R R12, SRZ ;  /* 0x00000000000c7805 */ /* 0x000fe2000001ff00 */
[----:B------:R-:W-:Y:S02]  /*11f0*/  CS2R R14, SRZ ;  /* 0x00000000000e7805 */ /* 0x000fe4000001ff00 */
[----:B------:R0:W2:Y:S01]  /*1200*/  @!P1 LDG.E.EF.128 R4, [R16.64] ;  /* 0x0000000610049981 */ /* 0x0000a2000c0e1d00 */
[----:B------:R-:W-:-:S03]  /*1210*/  IMAD.WIDE R24, R34, R29, c[0x0][0x170] ;  /* 0x00005c0022187625 */ /* 0x000fc600078e021d */
[----:B------:R-:W3:Y:S04]  /*1220*/  @!P1 LDG.E.EL.128 R8, [R22.64] ;  /* 0x0000000616089981 */ /* 0x000ee8000c2e1d00 */
[----:B------:R4:W5:Y:S01]  /*1230*/  @!P1 LDG.E.EF.128 R12, [R24.64] ;  /* 0x00000006180c9981 */ /* 0x000962000c0e1d00 */
[----:B------:R-:W-:Y:S01]  /*1240*/  LOP3.LUT R21, R3, UR4, RZ, 0xfc, !PT ;  /* 0x0000000403157c12 */ /* 0x000fe2000f8efcff */
[----:B0-----:R-:W-:Y:S01]  /*1250*/  CS2R R16, SRZ ;  /* 0x0000000000107805 */ /* 0x001fe2000001ff00 */
[----:B------:R-:W-:Y:S01]  /*1260*/  IADD3 R20, P0, R33, UR4, RZ ;  /* 0x0000000421147c10 */ /* 0x000fe2000ff1e0ff */
[----:B------:R-:W-:Y:S01]  /*1270*/  CS2R R18, SRZ ;  /* 0x0000000000127805 */ /* 0x000fe2000001ff00 */
[----:B--2---:R-:W-:Y:S01]  /*1280*/  SEL R36, R4, RZ, !P1 ;  /* 0x000000ff04247207 */ /* 0x004fe20004800000 */
[----:B------:R-:W-:Y:S01]  /*1290*/  IMAD R4, R0, 0xe00, R21 ;  /* 0x00000e0000047824 */ /* 0x000fe200078e0215 */
[----:B------:R-:W-:-:S02]  /*12a0*/  IADD3.X R21, RZ, RZ, RZ, P0, !PT ;  /* 0x000000ffff157210 */ /* 0x000fc400007fe4ff */
[----:B---3--:R-:W-:Y:S01]  /*12b0*/  SEL R8, R8, RZ, !P1 ;  /* 0x000000ff08087207 */ /* 0x008fe20004800000 */
[----:B----4-:R-:W-:Y:S01]  /*12c0*/  IMAD.WIDE R24, R4, R29, c[0x0][0x170] ;  /* 0x00005c0004187625 */ /* 0x010fe200078e021d */
[----:B------:R-:W-:Y:S02]  /*12d0*/  SHF.L.U32 R37, R36, 0x10, RZ ;  /* 0x0000001024257819 */ /* 0x000fe400000006ff */
[----:B-----5:R-:W-:Y:S01]  /*12e0*/  SEL R22, R12, RZ, !P1 ;  /* 0x000000ff0c167207 */ /* 0x020fe20004800000 */
[----:B------:R-:W-:Y:S01]  /*12f0*/  FADD R8, R8, 1 ;  /* 0x3f80000008087421 */ /* 0x000fe20000000000 */
[----:B------:R-:W-:Y:S01]  /*1300*/  IMAD.SHL.U32 R4, R20, 0x4, RZ ;  /* 0x0000000414047824 */ /* 0x000fe200078e00ff */
[----:B------:R-:W-:Y:S01]  /*1310*/  FMUL R37, R2, R37 ;  /* 0x0000002502257220 */ /* 0x000fe20000400000 */
[----:B------:R-:W-:Y:S01]  /*1320*/  SHF.L.U64.HI R12, R20, 0x2, R21 ;  /* 0x00000002140c7819 */ /* 0x000fe20000010215 */
[----:B------:R0:W2:Y:S02]  /*1330*/  @!P1 LDG.E.EF.128 R16, [R24.64] ;  /* 0x0000000618109981 */ /* 0x0000a4000c0e1d00 */
[----:B------:R-:W-:Y:S01]  /*1340*/  FFMA R37, R37, R8, R22 ;  /* 0x0000000825257223 */ /* 0x000fe20000000016 */
[----:B------:R-:W-:-:S02]  /*1350*/  SEL R8, R5, RZ, !P1 ;  /* 0x000000ff05087207 */ /* 0x000fc40004800000 */
[----:B------:R-:W-:Y:S01]  /*1360*/  IADD3 R26, P0, R4, c[0x0][0x168], RZ ;  /* 0x00005a00041a7a10 */ /* 0x000fe20007f1e0ff */
[----:B------:R-:W-:Y:S01]  /*1370*/  CS2R R20, SRZ ;  /* 0x0000000000147805 */ /* 0x000fe2000001ff00 */
[----:B------:R-:W-:Y:S01]  /*1380*/  SEL R5, R10, RZ, !P1 ;  /* 0x000000ff0a057207 */ /* 0x000fe20004800000 */
[----:B------:R-:W-:Y:S01]  /*1390*/  CS2R R22, SRZ ;  /* 0x0000000000167805 */ /* 0x000fe2000001ff00 */
[----:B------:R-:W-:Y:S02]  /*13a0*/  SHF.L.U32 R31, R8, 0x10, RZ ;  /* 0x00000010081f7819 */ /* 0x000fe400000006ff */
[----:B------:R-:W-:Y:S01]  /*13b0*/  IADD3.X R27, R12, c[0x0][0x16c], RZ, P0, !PT ;  /* 0x00005b000c1b7a10 */ /* 0x000fe200007fe4ff */
[----:B------:R-:W-:Y:S01]  /*13c0*/  FADD R5, R5, 1 ;  /* 0x3f80000005057421 */ /* 0x000fe20000000000 */
[----:B0-----:R-:W-:Y:S01]  /*13d0*/  SEL R25, R14, RZ, !P1 ;  /* 0x000000ff0e197207 */ /* 0x001fe20004800000 */
[----:B------:R-:W-:Y:S01]  /*13e0*/  FMUL R10, R2, R31 ;  /* 0x0000001f020a7220 */ /* 0x000fe20000400000 */
[----:B------:R-:W-:Y:S01]  /*13f0*/  IADD3 R4, P0, R4, c[0x0][0x178], RZ ;  /* 0x00005e0004047a10 */ /* 0x000fe20007f1e0ff */
[----:B------:R0:W3:Y:S02]  /*1400*/  @!P1 LDG.E.EL.128 R20, [R26.64+0x10] ;  /* 0x000010061a149981 */ /* 0x0000e4000c2e1d00 */
[----:B------:R-:W-:Y:S01]  /*1410*/  FFMA R10, R10, R5, R25 ;  /* 0x000000050a0a7223 */ /* 0x000fe20000000019 */
[----:B------:R-:W-:Y:S01]  /*1420*/  IADD3.X R5, R12, c[0x0][0x17c], RZ, P0, !PT ;  /* 0x00005f000c057a10 */ /* 0x000fe200007fe4ff */
[----:B------:R-:W-:Y:S01]  /*1430*/  CS2R R24, SRZ ;  /* 0x0000000000187805 */ /* 0x000fe2000001ff00 */
[----:B0-----:R-:W-:Y:S01]  /*1440*/  CS2R R26, SRZ ;  /* 0x00000000001a7805 */ /* 0x001fe2000001ff00 */
[----:B------:R-:W-:-:S05]  /*1450*/  CS2R R30, SRZ ;  /* 0x00000000001e7805 */ /* 0x000fca000001ff00 */
[----:B------:R0:W4:Y:S02]  /*1460*/  @!P1 LDG.E.EL.128 R24, [R4.64+0x10] ;  /* 0x0000100604189981 */ /* 0x000124000c2e1d00 */
[----:B0-----:R-:W-:Y:S02]  /*1470*/  IMAD.WIDE.U32 R4, R28, R29, c[0x0][0x178] ;  /* 0x00005e001c047625 */ /* 0x001fe400078e001d */
[----:B------:R-:W-:-:S06]  /*1480*/  CS2R R28, SRZ ;  /* 0x00000000001c7805 */ /* 0x000fcc000001ff00 */
[----:B------:R0:W5:Y:S01]  /*1490*/  @!P1 LDG.E.EL.128 R28, [R4.64] ;  /* 0x00000006041c9981 */ /* 0x000162000c2e1d00 */
[----:B------:R-:W-:Y:S02]  /*14a0*/  PRMT R36, R36, 0x7632, R36 ;  /* 0x0000763224247816 */ /* 0x000fe40000000024 */
[----:B------:R-:W-:Y:S02]  /*14b0*/  SEL R12, R9, RZ, !P1 ;  /* 0x000000ff090c7207 */ /* 0x000fe40004800000 */
[----:B------:R-:W-:Y:S02]  /*14c0*/  SHF.L.U32 R9, R36, 0x10, RZ ;  /* 0x0000001024097819 */ /* 0x000fe400000006ff */
[----:B------:R-:W-:Y:S01]  /*14d0*/  SEL R14, R13, RZ, !P1 ;  /* 0x000000ff0d0e7207 */ /* 0x000fe20004800000 */
[----:B------:R-:W-:Y:S02]  /*14e0*/  FADD R12, R12, 1 ;  /* 0x3f8000000c0c7421 */ /* 0x000fe40000000000 */
[----:B------:R-:W-:Y:S01]  /*14f0*/  FMUL R9, R2, R9 ;  /* 0x0000000902097220 */ /* 0x000fe20000400000 */
[----:B------:R-:W-:-:S03]  /*1500*/  PRMT R8, R8, 0x7632, R8 ;  /* 0x0000763208087816 */ /* 0x000fc60000000008 */
[----:B------:R-:W-:Y:S01]  /*1510*/  FFMA R9, R9, R12, R14 ;  /* 0x0000000c09097223 */ /* 0x000fe2000000000e */
[----:B------:R-:W-:Y:S02]  /*1520*/  SEL R12, R11, RZ, !P1 ;  /* 0x000000ff0b0c7207 */ /* 0x000fe40004800000 */
[----:B------:R-:W-:Y:S02]  /*1530*/  SHF.L.U32 R11, R8, 0x10, RZ ;  /* 0x00000010080b7819 */ /* 0x000fe400000006ff */
[----:B------:R-:W-:Y:S01]  /*1540*/  SEL R8, R15, RZ, !P1 ;  /* 0x000000ff0f087207 */ /* 0x000fe20004800000 */
[----:B0-----:R-:W-:Y:S01]  /*1550*/  FADD R4, R12, 1 ;  /* 0x3f8000000c047421 */ /* 0x001fe20000000000 */
[----:B------:R-:W-:Y:S01]  /*1560*/  SEL R6, R6, RZ, !P1 ;  /* 0x000000ff06067207 */ /* 0x000fe20004800000 */
[----:B------:R-:W-:Y:S01]  /*1570*/  FMUL R5, R2, R11 ;  /* 0x0000000b02057220 */ /* 0x000fe20000400000 */
[----:B------:R-:W-:-:S03]  /*1580*/  SEL R7, R7, RZ, !P1 ;  /* 0x000000ff07077207 */ /* 0x000fc60004800000 */
[----:B------:R-:W-:Y:S01]  /*1590*/  FFMA R5, R5, R4, R8 ;  /* 0x0000000405057223 */ /* 0x000fe20000000008 */
[C---:B------:R-:W-:Y:S02]  /*15a0*/  PRMT R4, R6.reuse, 0x7632, R4 ;  /* 0x0000763206047816 */ /* 0x040fe40000000004 */
[----:B------:R-:W-:Y:S02]  /*15b0*/  SHF.L.U32 R11, R6, 0x10, RZ ;  /* 0x00000010060b7819 */ /* 0x000fe400000006ff */
[----:B------:R-:W-:Y:S02]  /*15c0*/  SHF.L.U32 R13, R4, 0x10, RZ ;  /* 0x00000010040d7819 */ /* 0x000fe400000006ff */
[C---:B------:R-:W-:Y:S01]  /*15d0*/  PRMT R4, R7.reuse, 0x7632, R4 ;  /* 0x0000763207047816 */ /* 0x040fe20000000004 */
[C---:B------:R-:W-:Y:S02]  /*15e0*/  FMUL R11, R2.reuse, R11 ;  /* 0x0000000b020b7220 */ /* 0x040fe40000400000 */
[----:B------:R-:W-:Y:S01]  /*15f0*/  FMUL R6, R2, R13 ;  /* 0x0000000d02067220 */ /* 0x000fe20000400000 */
[----:B------:R-:W-:-:S02]  /*1600*/  SHF.L.U32 R13, R7, 0x10, RZ ;  /* 0x00000010070d7819 */ /* 0x000fc400000006ff */
[----:B------:R-:W-:-:S05]  /*1610*/  SHF.L.U32 R15, R4, 0x10, RZ ;  /* 0x00000010040f7819 */ /* 0x000fca00000006ff */
[----:B------:R-:W-:Y:S01]  /*1620*/  FMUL R4, R2, R15 ;  /* 0x0000000f02047220 */ /* 0x000fe20000400000 */
[C---:B-1----:R-:W-:Y:S01]  /*1630*/  FMUL R37, R32.reuse, R37 ;  /* 0x0000002520257220 */ /* 0x042fe20000400000 */
[C---:B------:R-:W-:Y:S01]  /*1640*/  FMUL R9, R32.reuse, R9 ;  /* 0x0000000920097220 */ /* 0x040fe20000400000 */
[C---:B------:R-:W-:Y:S01]  /*1650*/  FMUL R10, R32.reuse, R10 ;  /* 0x0000000a200a7220 */ /* 0x040fe20000400000 */
[----:B------:R-:W-:Y:S01]  /*1660*/  FMUL R5, R32, R5 ;  /* 0x0000000520057220 */ /* 0x000fe20000400000 */
[----:B------:R-:W-:Y:S01]  /*1670*/  PLOP3.LUT P0, PT, PT, PT, UP0, 0x80, 0x0 ;  /* 0x000000000000781c */ /* 0x000fe20003f0f008 */
[----:B------:R-:W-:Y:S02]  /*1680*/  UPLOP3.LUT UP0, UPT, UPT, UPT, UPT, 0x40, 0x0 ;  /* 0x000000000000789c */ /* 0x000fe40003f0e870 */
[----:B------:R-:W-:Y:S01]  /*1690*/  UMOV UR4, 0x800 ;  /* 0x0000080000047882 */ /* 0x000fe20000000000 */
[----:B--2---:R-:W-:Y:S02]  /*16a0*/  SEL R16, R16, RZ, !P1 ;  /* 0x000000ff10107207 */ /* 0x004fe40004800000 */
[----:B------:R-:W-:-:S02]  /*16b0*/  SEL R17, R17, RZ, !P1 ;  /* 0x000000ff11117207 */ /* 0x000fc40004800000 */
[----:B------:R-:W-:Y:S02]  /*16c0*/  SEL R18, R18, RZ, !P1 ;  /* 0x000000ff12127207 */ /* 0x000fe40004800000 */
[----:B------:R-:W-:Y:S02]  /*16d0*/  SEL R19, R19, RZ, !P1 ;  /* 0x000000ff13137207 */ /* 0x000fe40004800000 */
[----:B---3--:R-:W-:Y:S02]  /*16e0*/  SEL R20, R20, RZ, !P1 ;  /* 0x000000ff14147207 */ /* 0x008fe40004800000 */
[----:B------:R-:W-:Y:S02]  /*16f0*/  SEL R21, R21, RZ, !P1 ;  /* 0x000000ff15157207 */ /* 0x000fe40004800000 */
[----:B------:R-:W-:Y:S01]  /*1700*/  SEL R22, R22, RZ, !P1 ;  /* 0x000000ff16167207 */ /* 0x000fe20004800000 */
[----:B------:R-:W-:Y:S01]  /*1710*/  FADD R20, R20, 1 ;  /* 0x3f80000014147421 */ /* 0x000fe20000000000 */
[----:B------:R-:W-:Y:S01]  /*1720*/  SEL R23, R23, RZ, !P1 ;  /* 0x000000ff17177207 */ /* 0x000fe20004800000 */
[----:B------:R-:W-:-:S02]  /*1730*/  FADD R21, R21, 1 ;  /* 0x3f80000015157421 */ /* 0x000fc40000000000 */
[----:B------:R-:W-:Y:S01]  /*1740*/  FFMA R7, R11, R20, R16 ;  /* 0x000000140b077223 */ /* 0x000fe20000000010 */
[----:B------:R-:W-:Y:S01]  /*1750*/  FMUL R11, R2, R13 ;  /* 0x0000000d020b7220 */ /* 0x000fe20000400000 */
[----:B------:R-:W-:Y:S01]  /*1760*/  FFMA R17, R6, R21, R17 ;  /* 0x0000001506117223 */ /* 0x000fe20000000011 */
[----:B------:R-:W-:Y:S01]  /*1770*/  FADD R22, R22, 1 ;  /* 0x3f80000016167421 */ /* 0x000fe20000000000 */
[----:B------:R-:W-:Y:S01]  /*1780*/  FADD R23, R23, 1 ;  /* 0x3f80000017177421 */ /* 0x000fe20000000000 */
[----:B----4-:R-:W-:Y:S01]  /*1790*/  SEL R25, R25, RZ, !P1 ;  /* 0x000000ff19197207 */ /* 0x010fe20004800000 */
[C---:B------:R-:W-:Y:S01]  /*17a0*/  FMUL R6, R32.reuse, R7 ;  /* 0x0000000720067220 */ /* 0x040fe20000400000 */
[----:B------:R-:W-:Y:S01]  /*17b0*/  FMUL R7, R32, R17 ;  /* 0x0000001120077220 */ /* 0x000fe20000400000 */
[----:B------:R-:W-:Y:S01]  /*17c0*/  SEL R27, R27, RZ, !P1 ;  /* 0x000000ff1b1b7207 */ /* 0x000fe20004800000 */
[----:B------:R-:W-:Y:S01]  /*17d0*/  FFMA R11, R11, R22, R18 ;  /* 0x000000160b0b7223 */ /* 0x000fe20000000012 */
[----:B------:R-:W-:Y:S01]  /*17e0*/  FADD R8, R25, 1 ;  /* 0x3f80000019087421 */ /* 0x000fe20000000000 */
[----:B------:R-:W-:Y:S01]  /*17f0*/  FFMA R19, R4, R23, R19 ;  /* 0x0000001704137223 */ /* 0x000fe20000000013 */
[----:B------:R-:W-:Y:S01]  /*1800*/  SEL R24, R24, RZ, !P1 ;  /* 0x000000ff18187207 */ /* 0x000fe20004800000 */
[----:B------:R-:W-:Y:S01]  /*1810*/  FMUL R4, R32, R11 ;  /* 0x0000000b20047220 */ /* 0x000fe20000400000 */
[----:B------:R-:W-:Y:S01]  /*1820*/  SEL R26, R26, RZ, !P1 ;  /* 0x000000ff1a1a7207 */ /* 0x000fe20004800000 */
[----:B------:R-:W-:Y:S01]  /*1830*/  FMUL R7, R7, R8 ;  /* 0x0000000807077220 */ /* 0x000fe20000400000 */
[----:B------:R-:W-:Y:S01]  /*1840*/  FADD R8, R27, 1 ;  /* 0x3f8000001b087421 */ /* 0x000fe20000000000 */
[----:B------:R-:W-:Y:S01]  /*1850*/  FMUL R19, R32, R19 ;  /* 0x0000001320137220 */ /* 0x000fe20000400000 */
[----:B------:R-:W-:Y:S01]  /*1860*/  FADD R13, R24, 1 ;  /* 0x3f800000180d7421 */ /* 0x000fe20000000000 */
[----:B------:R-:W-:Y:S01]  /*1870*/  FADD R15, R26, 1 ;  /* 0x3f8000001a0f7421 */ /* 0x000fe20000000000 */
[----:B-----5:R-:W-:-:S02]  /*1880*/  SEL R28, R28, RZ, !P1 ;  /* 0x000000ff1c1c7207 */ /* 0x020fc40004800000 */
[----:B------:R-:W-:Y:S02]  /*1890*/  SEL R12, R29, RZ, !P1 ;  /* 0x000000ff1d0c7207 */ /* 0x000fe40004800000 */
[----:B------:R-:W-:Y:S02]  /*18a0*/  SEL R11, R30, RZ, !P1 ;  /* 0x000000ff1e0b7207 */ /* 0x000fe40004800000 */
[----:B------:R-:W-:Y:S01]  /*18b0*/  SEL R14, R31, RZ, !P1 ;  /* 0x000000ff1f0e7207 */ /* 0x000fe20004800000 */
[----:B------:R-:W-:Y:S01]  /*18c0*/  FMUL R19, R19, R8 ;  /* 0x0000000813137220 */ /* 0x000fe20000400000 */
[----:B------:R-:W-:Y:S01]  /*18d0*/  FADD R8, R28, 1 ;  /* 0x3f8000001c087421 */ /* 0x000fe20000000000 */
[----:B------:R-:W-:Y:S01]  /*18e0*/  FADD R12, R12, 1 ;  /* 0x3f8000000c0c7421 */ /* 0x000fe20000000000 */
[----:B------:R-:W-:Y:S01]  /*18f0*/  FADD R11, R11, 1 ;  /* 0x3f8000000b0b7421 */ /* 0x000fe20000000000 */
[----:B------:R-:W-:Y:S01]  /*1900*/  FADD R14, R14, 1 ;  /* 0x3f8000000e0e7421 */ /* 0x000fe20000000000 */
[----:B------:R-:W-:Y:S01]  /*1910*/  FMUL R6, R6, R13 ;  /* 0x0000000d06067220 */ /* 0x000fe20000400000 */
[----:B------:R-:W-:Y:S01]  /*1920*/  FMUL R4, R4, R15 ;  /* 0x0000000f04047220 */ /* 0x000fe20000400000 */
[----:B------:R-:W-:Y:S01]  /*1930*/  FMUL R8, R37, R8 ;  /* 0x0000000825087220 */ /* 0x000fe20000400000 */
[----:B------:R-:W-:Y:S01]  /*1940*/  FMUL R9, R9, R12 ;  /* 0x0000000c09097220 */ /* 0x000fe20000400000 */
[----:B------:R-:W-:Y:S01]  /*1950*/  FMUL R10, R10, R11 ;  /* 0x0000000b0a0a7220 */ /* 0x000fe20000400000 */
[----:B------:R-:W-:Y:S01]  /*1960*/  FMUL R5, R5, R14 ;  /* 0x0000000e05057220 */ /* 0x000fe20000400000 */
[----:B------:R-:W-:-:S02]  /*1970*/  F2FP.BF16.F32.PACK_AB R6, R7, R6 ;  /* 0x000000060706723e */ /* 0x000fc400000010ff */
[----:B------:R-:W-:Y:S02]  /*1980*/  F2FP.BF16.F32.PACK_AB R7, R19, R4 ;  /* 0x000000041307723e */ /* 0x000fe400000010ff */
[----:B------:R-:W-:Y:S01]  /*1990*/  F2FP.BF16.F32.PACK_AB R4, R9, R8 ;  /* 0x000000080904723e */ /* 0x000fe200000010ff */
[----:B------:R-:W-:Y:S01]  /*19a0*/  IMAD.WIDE R8, R34, R35, c[0x0][0x188] ;  /* 0x0000620022087625 */ /* 0x000fe200078e0223 */
[----:B------:R-:W-:-:S03]  /*19b0*/  F2FP.BF16.F32.PACK_AB R5, R5, R10 ;  /* 0x0000000a0505723e */ /* 0x000fc600000010ff */
[----:B------:R-:W-:Y:S02]  /*19c0*/  IMAD.WIDE R34, R34, R35, c[0x0][0x190] ;  /* 0x0000640022227625 */ /* 0x000fe400078e0223 */
[----:B------:R0:W-:Y:S04]  /*19d0*/  @!P1 STG.E.128 [R8.64], R4 ;  /* 0x0000000408009986 */ /* 0x0001e8000c101d06 */
[----:B------:R0:W-:Y:S01]  /*19e0*/  @!P1 STG.E.128 [R34.64], R4 ;  /* 0x0000000422009986 */ /* 0x0001e2000c101d06 */
[----:B------:R-:W-:Y:S05]  /*19f0*/  @P0 BRA `(.L_x_1) ;  /* 0xfffff73000000947 */ /* 0x000fea000383ffff */
[----:B------:R-:W-:Y:S05]  /*1a00*/  EXIT ;  /* 0x000000000000794d */ /* 0x000fea0003800000 */
.L_x_2:
[----:B------:R-:W-:-:S00]  /*1a10*/  BRA `(.L_x_2) ;  /* 0xfffffff000007947 */ /* 0x000fc0000383ffff */
[----:B------:R-:W-:-:S00]  /*1a20*/  NOP ;  /* 0x0000000000007918 */ /* 0x000fc00000000000 */
        /* <DEDUP_REMOVED lines=13> */
.L_x_3:


//--------------------- .nv.global.init           --------------------------
	.section	.nv.global.init,"aw",@progbits
.nv.global.init:
	.type		_$_str,@object
	.size		_$_str,(.L_0 - _$_str)
_$_str:
        /*0000*/ 	.byte	0x5f, 0x5f, 0x43, 0x55, 0x44, 0x41, 0x5f, 0x46, 0x54, 0x5a, 0x00
.L_0:


//--------------------- .nv.shared.triton__0d1d2d3d4d5d6d7de8de --------------------------
	.section	.nv.shared.triton__0d1d2d3d4d5d6d7de8de,"aw",@nobits
	.align	16
